	.headerflags	@"EF_CUDA_TEXMODE_UNIFIED EF_CUDA_64BIT_ADDRESS EF_CUDA_ACCELERATORS EF_CUDA_SM90 EF_CUDA_VIRTUAL_SM(EF_CUDA_SM90)"
	.elftype	@"ET_EXEC"


//--------------------- .nv.info                  --------------------------
	.section	.nv.info,"",@"SHT_CUDA_INFO"
	.align	4


	//----- nvinfo : EIATTR_REGCOUNT
	.align		4
        /*0000*/ 	.byte	0x04, 0x2f
        /*0002*/ 	.short	(.L_3 - .L_2)
	.align		4
.L_2:
        /*0004*/ 	.word	index@(triton_poi_fused__native_batch_norm_legit_no_training_relu_47)
        /*0008*/ 	.word	0x00000020


	//----- nvinfo : EIATTR_MIN_STACK_SIZE
	.align		4
.L_3:
        /*000c*/ 	.byte	0x04, 0x12
        /*000e*/ 	.short	(.L_5 - .L_4)
	.align		4
.L_4:
        /*0010*/ 	.word	index@(triton_poi_fused__native_batch_norm_legit_no_training_relu_47)
        /*0014*/ 	.word	0x00000000


	//----- nvinfo : EIATTR_FRAME_SIZE
	.align		4
.L_5:
        /*0018*/ 	.byte	0x04, 0x11
        /*001a*/ 	.short	(.L_7 - .L_6)
	.align		4
.L_6:
        /*001c*/ 	.word	index@(triton_poi_fused__native_batch_norm_legit_no_training_relu_47)
        /*0020*/ 	.word	0x00000000


	//----- nvinfo : EIATTR_MIN_STACK_SIZE
	.align		4
.L_7:
        /*0024*/ 	.byte	0x04, 0x12
        /*0026*/ 	.short	(.L_9 - .L_8)
	.align		4
.L_8:
        /*0028*/ 	.word	index@(triton_poi_fused__native_batch_norm_legit_no_training_relu_47)
        /*002c*/ 	.word	0x00000000
.L_9:


//--------------------- .nv.info.triton_poi_fused__native_batch_norm_legit_no_training_relu_47 --------------------------
	.section	.nv.info.triton_poi_fused__native_batch_norm_legit_no_training_relu_47,"",@"SHT_CUDA_INFO"
	.sectionflags	@""
	.align	4


	//----- nvinfo : EIATTR_CUDA_API_VERSION
	.align		4
        /*0000*/ 	.byte	0x04, 0x37
        /*0002*/ 	.short	(.L_11 - .L_10)
.L_10:
        /*0004*/ 	.word	0x0000007c


	//----- nvinfo : EIATTR_KPARAM_INFO
	.align		4
.L_11:
        /*0008*/ 	.byte	0x04, 0x17
        /*000a*/ 	.short	(.L_13 - .L_12)
.L_12:
        /*000c*/ 	.word	0x00000000
        /*0010*/ 	.short	0x0007
        /*0012*/ 	.short	0x0034
        /*0014*/ 	.byte	0x00, 0xf0, 0x11, 0x00


	//----- nvinfo : EIATTR_KPARAM_INFO
	.align		4
.L_13:
        /*0018*/ 	.byte	0x04, 0x17
        /*001a*/ 	.short	(.L_15 - .L_14)
.L_14:
        /*001c*/ 	.word	0x00000000
        /*0020*/ 	.short	0x0006
        /*0022*/ 	.short	0x0030
        /*0024*/ 	.byte	0x00, 0xf0, 0x11, 0x00


	//----- nvinfo : EIATTR_KPARAM_INFO
	.align		4
.L_15:
        /*0028*/ 	.byte	0x04, 0x17
        /*002a*/ 	.short	(.L_17 - .L_16)
.L_16:
        /*002c*/ 	.word	0x00000000
        /*0030*/ 	.short	0x0005
        /*0032*/ 	.short	0x0028
        /*0034*/ 	.byte	0x00, 0xf4, 0x21, 0x00


	//----- nvinfo : EIATTR_KPARAM_INFO
	.align		4
.L_17:
        /*0038*/ 	.byte	0x04, 0x17
        /*003a*/ 	.short	(.L_19 - .L_18)
.L_18:
        /*003c*/ 	.word	0x00000000
        /*0040*/ 	.short	0x0004
        /*0042*/ 	.short	0x0020
        /*0044*/ 	.byte	0x00, 0xf4, 0x21, 0x00


	//----- nvinfo : EIATTR_KPARAM_INFO
	.align		4
.L_19:
        /*0048*/ 	.byte	0x04, 0x17
        /*004a*/ 	.short	(.L_21 - .L_20)
.L_20:
        /*004c*/ 	.word	0x00000000
        /*0050*/ 	.short	0x0003
        /*0052*/ 	.short	0x0018
        /*0054*/ 	.byte	0x00, 0xf4, 0x21, 0x00


	//----- nvinfo : EIATTR_KPARAM_INFO
	.align		4
.L_21:
        /*0058*/ 	.byte	0x04, 0x17
        /*005a*/ 	.short	(.L_23 - .L_22)
.L_22:
        /*005c*/ 	.word	0x00000000
        /*0060*/ 	.short	0x0002
        /*0062*/ 	.short	0x0010
        /*0064*/ 	.byte	0x00, 0xf4, 0x21, 0x00


	//----- nvinfo : EIATTR_KPARAM_INFO
	.align		4
.L_23:
        /*0068*/ 	.byte	0x04, 0x17
        /*006a*/ 	.short	(.L_25 - .L_24)
.L_24:
        /*006c*/ 	.word	0x00000000
        /*0070*/ 	.short	0x0001
        /*0072*/ 	.short	0x0008
        /*0074*/ 	.byte	0x00, 0xf4, 0x21, 0x00


	//----- nvinfo : EIATTR_KPARAM_INFO
	.align		4
.L_25:
        /*0078*/ 	.byte	0x04, 0x17
        /*007a*/ 	.short	(.L_27 - .L_26)
.L_26:
        /*007c*/ 	.word	0x00000000
        /*0080*/ 	.short	0x0000
        /*0082*/ 	.short	0x0000
        /*0084*/ 	.byte	0x00, 0xf4, 0x21, 0x00


	//----- nvinfo : EIATTR_SPARSE_MMA_MASK
	.align		4
.L_27:
        /*0088*/ 	.byte	0x03, 0x50
        /*008a*/ 	.short	0x0000


	//----- nvinfo : EIATTR_MAXREG_COUNT
	.align		4
        /*008c*/ 	.byte	0x03, 0x1b
        /*008e*/ 	.short	0x00ff


	//----- nvinfo : EIATTR_EXIT_INSTR_OFFSETS
	.align		4
        /*0090*/ 	.byte	0x04, 0x1c
        /*0092*/ 	.short	(.L_29 - .L_28)


	//   ....[0]....
.L_28:
        /*0094*/ 	.word	0x00001230


	//   ....[1]....
        /*0098*/ 	.word	0x00001300


	//----- nvinfo : EIATTR_REQNTID
	.align		4
.L_29:
        /*009c*/ 	.byte	0x04, 0x10
        /*009e*/ 	.short	(.L_31 - .L_30)
.L_30:
        /*00a0*/ 	.word	0x00000100
        /*00a4*/ 	.word	0x00000001
        /*00a8*/ 	.word	0x00000001


	//----- nvinfo : EIATTR_CBANK_PARAM_SIZE
	.align		4
.L_31:
        /*00ac*/ 	.byte	0x03, 0x19
        /*00ae*/ 	.short	0x0038


	//----- nvinfo : EIATTR_PARAM_CBANK
	.align		4
        /*00b0*/ 	.byte	0x04, 0x0a
        /*00b2*/ 	.short	(.L_33 - .L_32)
	.align		4
.L_32:
        /*00b4*/ 	.word	index@(.nv.constant0.triton_poi_fused__native_batch_norm_legit_no_training_relu_47)
        /*00b8*/ 	.short	0x0210
        /*00ba*/ 	.short	0x0038


	//----- nvinfo : EIATTR_SW_WAR
	.align		4
.L_33:
        /*00bc*/ 	.byte	0x04, 0x36
        /*00be*/ 	.short	(.L_35 - .L_34)
.L_34:
        /*00c0*/ 	.word	0x00000008
.L_35:


//--------------------- .nv.callgraph             --------------------------
	.section	.nv.callgraph,"",@"SHT_CUDA_CALLGRAPH"
	.align	4
	.sectionentsize	8
	.align		4
        /*0000*/ 	.word	0x00000000
	.align		4
        /*0004*/ 	.word	0xffffffff
	.align		4
        /*0008*/ 	.word	0x00000000
	.align		4
        /*000c*/ 	.word	0xfffffffe
	.align		4
        /*0010*/ 	.word	0x00000000
	.align		4
        /*0014*/ 	.word	0xfffffffd
	.align		4
        /*0018*/ 	.word	0x00000000
	.align		4
        /*001c*/ 	.word	0xfffffffc


//--------------------- .nv.constant4             --------------------------
	.section	.nv.constant4,"a",@progbits
	.align	8
	.align		8
.nv.constant4:
        /*0000*/ 	.dword	_$_str
	.align		8
        /*0008*/ 	.dword	_$_str_$_2


//--------------------- .text.triton_poi_fused__native_batch_norm_legit_no_training_relu_47 --------------------------
	.section	.text.triton_poi_fused__native_batch_norm_legit_no_training_relu_47,"ax",@progbits
	.sectionflags	@"SHF_BARRIERS=1"
	.align	128
        .global         triton_poi_fused__native_batch_norm_legit_no_training_relu_47
        .type           triton_poi_fused__native_batch_norm_legit_no_training_relu_47,@function
        .size           triton_poi_fused__native_batch_norm_legit_no_training_relu_47,(.L_x_1 - triton_poi_fused__native_batch_norm_legit_no_training_relu_47)
        .other          triton_poi_fused__native_batch_norm_legit_no_training_relu_47,@"STO_CUDA_ENTRY STV_DEFAULT"
triton_poi_fused__native_batch_norm_legit_no_training_relu_47:
.text.triton_poi_fused__native_batch_norm_legit_no_training_relu_47:
[----:B------:R-:W0:Y:S01]  /*0000*/  LDC R1, c[0x0][0x28] ;  /* 0x00000a00ff017b82 */ /* 0x000e220000000800 */
[----:B------:R-:W1:Y:S07]  /*0010*/  S2R R2, SR_TID.X ;  /* 0x0000000000027919 */ /* 0x000e6e0000002100 */
[----:B------:R-:W2:Y:S01]  /*0020*/  LDC.64 R16, c[0x0][0x210] ;  /* 0x00008400ff107b82 */ /* 0x000ea20000000a00 */
[----:B------:R-:W-:Y:S01]  /*0030*/  ULDC.64 UR6, c[0x0][0x208] ;  /* 0x0000820000067ab9 */ /* 0x000fe20000000a00 */
[----:B------:R-:W3:Y:S01]  /*0040*/  S2R R21, SR_CTAID.Y ;  /* 0x0000000000157919 */ /* 0x000ee20000002600 */
[----:B------:R-:W4:Y:S01]  /*0050*/  S2R R5, SR_CTAID.X ;  /* 0x0000000000057919 */ /* 0x000f220000002500 */
[----:B-1----:R-:W-:Y:S01]  /*0060*/  IMAD.SHL.U32 R3, R2, 0x4, RZ ;  /* 0x0000000402037824 */ /* 0x002fe200078e00ff */
[----:B------:R-:W-:-:S04]  /*0070*/  SHF.R.U32.HI R8, RZ, 0x6, R2 ;  /* 0x00000006ff087819 */ /* 0x000fc80000011602 */
[----:B------:R-:W-:-:S04]  /*0080*/  LOP3.LUT R0, R3, 0xfc, RZ, 0xc0, !PT ;  /* 0x000000fc03007812 */ /* 0x000fc800078ec0ff */
[----:B---3--:R-:W-:Y:S01]  /*0090*/  PRMT R4, R0, 0x6540, R21 ;  /* 0x0000654000047816 */ /* 0x008fe20000000015 */
[----:B----4-:R-:W-:Y:S01]  /*00a0*/  IMAD.SHL.U32 R0, R5, 0x10, RZ ;  /* 0x0000001005007824 */ /* 0x010fe200078e00ff */
[----:B------:R-:W-:Y:S02]  /*00b0*/  SGXT.U32 R5, R8, 0x2 ;  /* 0x000000020805781a */ /* 0x000fe40000000000 */
[C---:B------:R-:W-:Y:S01]  /*00c0*/  ISETP.GE.AND P0, PT, R4.reuse, 0x500, PT ;  /* 0x000005000400780c */ /* 0x040fe20003f06270 */
[----:B------:R-:W-:Y:S01]  /*00d0*/  IMAD.HI R6, R4, 0x66666667, RZ ;  /* 0x6666666704067827 */ /* 0x000fe200078e02ff */
[----:B------:R-:W-:-:S04]  /*00e0*/  LOP3.LUT R18, R0, R5, RZ, 0xfc, !PT ;  /* 0x0000000500127212 */ /* 0x000fc800078efcff */
[----:B------:R-:W-:Y:S02]  /*00f0*/  SHF.R.U32.HI R7, RZ, 0x1f, R6 ;  /* 0x0000001fff077819 */ /* 0x000fe40000011606 */
[----:B------:R-:W-:Y:S02]  /*0100*/  ISETP.LT.AND P1, PT, R18, 0xc4, !P0 ;  /* 0x000000c41200780c */ /* 0x000fe40004721270 */
[----:B------:R-:W-:Y:S02]  /*0110*/  LEA.HI.SX32 R7, R6, R7, 0x19 ;  /* 0x0000000706077211 */ /* 0x000fe400078fcaff */
[----:B------:R-:W-:-:S03]  /*0120*/  LOP3.LUT R8, R18, 0x4, RZ, 0xfc, !PT ;  /* 0x0000000412087812 */ /* 0x000fc600078efcff */
[C---:B------:R-:W-:Y:S01]  /*0130*/  IMAD R4, R7.reuse, -0x140, R4 ;  /* 0xfffffec007047824 */ /* 0x040fe200078e0204 */
[----:B------:R-:W-:Y:S02]  /*0140*/  ISETP.LT.AND P2, PT, R8, 0xc4, !P0 ;  /* 0x000000c40800780c */ /* 0x000fe40004741270 */
[----:B------:R-:W-:Y:S01]  /*0150*/  CS2R R8, SRZ ;  /* 0x0000000000087805 */ /* 0x000fe2000001ff00 */
[----:B------:R-:W-:Y:S01]  /*0160*/  IMAD R19, R7, 0xf500, R4 ;  /* 0x0000f50007137824 */ /* 0x000fe200078e0204 */
[----:B------:R-:W-:Y:S02]  /*0170*/  CS2R R4, SRZ ;  /* 0x0000000000047805 */ /* 0x000fe4000001ff00 */
[----:B------:R-:W-:Y:S01]  /*0180*/  CS2R R6, SRZ ;  /* 0x0000000000067805 */ /* 0x000fe2000001ff00 */
[----:B------:R-:W-:-:S04]  /*0190*/  IMAD R19, R18, 0x140, R19 ;  /* 0x0000014012137824 */ /* 0x000fc800078e0213 */
[----:B--2---:R-:W-:-:S05]  /*01a0*/  IMAD.WIDE R14, R19, 0x4, R16 ;  /* 0x00000004130e7825 */ /* 0x004fca00078e0210 */
[----:B------:R1:W2:Y:S01]  /*01b0*/  @P1 LDG.E.EL.128 R4, desc[UR6][R14.64] ;  /* 0x000000060e041981 */ /* 0x0002a2000c2e1d00 */
[----:B------:R-:W-:Y:S01]  /*01c0*/  VIADD R23, R19, 0x500 ;  /* 0x0000050013177836 */ /* 0x000fe20000000000 */
[----:B------:R-:W-:Y:S02]  /*01d0*/  CS2R R10, SRZ ;  /* 0x00000000000a7805 */ /* 0x000fe4000001ff00 */
[----:B------:R-:W-:Y:S01]  /*01e0*/  LOP3.LUT R12, R18, 0x8, RZ, 0xfc, !PT ;  /* 0x00000008120c7812 */ /* 0x000fe200078efcff */
[----:B------:R-:W-:-:S03]  /*01f0*/  IMAD.WIDE R22, R23, 0x4, R16 ;  /* 0x0000000417167825 */ /* 0x000fc600078e0210 */
[----:B------:R-:W-:Y:S02]  /*0200*/  ISETP.LT.AND P1, PT, R12, 0xc4, !P0 ;  /* 0x000000c40c00780c */ /* 0x000fe40004721270 */
[----:B------:R3:W4:Y:S01]  /*0210*/  @P2 LDG.E.EL.128 R8, desc[UR6][R22.64] ;  /* 0x0000000616082981 */ /* 0x000722000c2e1d00 */
[----:B------:R-:W-:Y:S02]  /*0220*/  IADD3 R25, R19, 0xa00, RZ ;  /* 0x00000a0013197810 */ /* 0x000fe40007ffe0ff */
[----:B------:R-:W-:Y:S02]  /*0230*/  CS2R R12, SRZ ;  /* 0x00000000000c7805 */ /* 0x000fe4000001ff00 */
[----:B-1----:R-:W-:Y:S01]  /*0240*/  CS2R R14, SRZ ;  /* 0x00000000000e7805 */ /* 0x002fe2000001ff00 */
[----:B------:R-:W-:-:S05]  /*0250*/  IMAD.WIDE R24, R25, 0x4, R16 ;  /* 0x0000000419187825 */ /* 0x000fca00078e0210 */
[----:B------:R-:W5:Y:S01]  /*0260*/  @P1 LDG.E.EL.128 R12, desc[UR6][R24.64] ;  /* 0x00000006180c1981 */ /* 0x000f62000c2e1d00 */
[----:B------:R-:W-:Y:S01]  /*0270*/  LOP3.LUT R18, R18, 0xc, RZ, 0xfc, !PT ;  /* 0x0000000c12127812 */ /* 0x000fe200078efcff */
[----:B------:R-:W-:-:S03]  /*0280*/  VIADD R27, R19, 0xf00 ;  /* 0x00000f00131b7836 */ /* 0x000fc60000000000 */
[----:B------:R-:W-:Y:S01]  /*0290*/  ISETP.LT.AND P0, PT, R18, 0xc4, !P0 ;  /* 0x000000c41200780c */ /* 0x000fe20004701270 */
[----:B------:R-:W-:Y:S01]  /*02a0*/  IMAD.WIDE R26, R27, 0x4, R16 ;  /* 0x000000041b1a7825 */ /* 0x000fe200078e0210 */
[----:B------:R-:W-:Y:S02]  /*02b0*/  CS2R R16, SRZ ;  /* 0x0000000000107805 */ /* 0x000fe4000001ff00 */
[----:B------:R-:W-:-:S09]  /*02c0*/  CS2R R18, SRZ ;  /* 0x0000000000127805 */ /* 0x000fd2000001ff00 */
[----:B------:R1:W5:Y:S01]  /*02d0*/  @P0 LDG.E.EL.128 R16, desc[UR6][R26.64] ;  /* 0x000000061a100981 */ /* 0x000362000c2e1d00 */
[----:B------:R-:W1:Y:S01]  /*02e0*/  S2UR UR5, SR_CgaCtaId ;  /* 0x00000000000579c3 */ /* 0x000e620000008800 */
[----:B------:R-:W-:Y:S01]  /*02f0*/  SHF.R.U32.HI R20, RZ, 0x2, R2 ;  /* 0x00000002ff147819 */ /* 0x000fe20000011602 */
[----:B------:R-:W-:Y:S01]  /*0300*/  UMOV UR4, 0x400 ;  /* 0x0000040000047882 */ /* 0x000fe20000000000 */
[----:B---3--:R-:W-:Y:S02]  /*0310*/  LOP3.LUT R22, R3, 0x3fc, RZ, 0xc0, !PT ;  /* 0x000003fc03167812 */ /* 0x008fe400078ec0ff */
[----:B------:R-:W-:Y:S02]  /*0320*/  LOP3.LUT R20, R20, 0x30, RZ, 0xc0, !PT ;  /* 0x0000003014147812 */ /* 0x000fe400078ec0ff */
[----:B------:R-:W-:Y:S01]  /*0330*/  PRMT R29, R2, 0x6540, R21 ;  /* 0x00006540021d7816 */ /* 0x000fe20000000015 */
[----:B01----:R-:W0:Y:S03]  /*0340*/  LDC.64 R26, c[0x0][0x220] ;  /* 0x00008800ff1a7b82 */ /* 0x003e260000000a00 */
[----:B------:R-:W-:Y:S01]  /*0350*/  ISETP.GE.AND P0, PT, R29, 0x500, PT ;  /* 0x000005001d00780c */ /* 0x000fe20003f06270 */
[----:B------:R-:W-:-:S06]  /*0360*/  UPRMT UR4, UR5, 0x654, UR4 ;  /* 0x0000065405047896 */ /* 0x000fcc0008000004 */
[----:B------:R-:W-:Y:S01]  /*0370*/  VIADD R23, R20, UR4 ;  /* 0x0000000414177c36 */ /* 0x000fe20008000000 */
[----:B------:R-:W-:-:S03]  /*0380*/  LOP3.LUT R20, R2, 0xff, RZ, 0xc0, !PT ;  /* 0x000000ff02147812 */ /* 0x000fc600078ec0ff */
[----:B------:R-:W-:Y:S01]  /*0390*/  IMAD R22, R22, 0x4, R23 ;  /* 0x0000000416167824 */ /* 0x000fe200078e0217 */
[----:B------:R-:W-:-:S04]  /*03a0*/  LEA R20, R20, UR4, 0x2 ;  /* 0x0000000414147c11 */ /* 0x000fc8000f8e10ff */
[----:B--2---:R-:W-:Y:S01]  /*03b0*/  STS.128 [R22], R4 ;  /* 0x0000000416007388 */ /* 0x004fe20000000c00 */
[----:B------:R-:W-:Y:S06]  /*03c0*/  BAR.SYNC.DEFER_BLOCKING 0x0 ;  /* 0x0000000000007b1d */ /* 0x000fec0000010000 */
[----:B------:R-:W-:Y:S04]  /*03d0*/  LDS R25, [R20] ;  /* 0x0000000014197984 */ /* 0x000fe80000000800 */
[----:B------:R-:W-:Y:S04]  /*03e0*/  LDS R23, [R20+0x410] ;  /* 0x0004100014177984 */ /* 0x000fe80000000800 */
[----:B------:R-:W-:Y:S04]  /*03f0*/  LDS R28, [R20+0x820] ;  /* 0x00082000141c7984 */ /* 0x000fe80000000800 */
[----:B------:R-:W-:Y:S01]  /*0400*/  LDS R24, [R20+0xc30] ;  /* 0x000c300014187984 */ /* 0x000fe20000000800 */
[----:B------:R-:W-:Y:S06]  /*0410*/  BAR.SYNC.DEFER_BLOCKING 0x0 ;  /* 0x0000000000007b1d */ /* 0x000fec0000010000 */
[----:B----4-:R1:W-:Y:S02]  /*0420*/  STS.128 [R22], R8 ;  /* 0x0000000816007388 */ /* 0x0103e40000000c00 */
[----:B------:R-:W-:Y:S01]  /*0430*/  BAR.SYNC.DEFER_BLOCKING 0x0 ;  /* 0x0000000000007b1d */ /* 0x000fe20000010000 */
[----:B-1----:R-:W-:-:S07]  /*0440*/  IMAD.HI R8, R29, 0x66666667, RZ ;  /* 0x666666671d087827 */ /* 0x002fce00078e02ff */
[----:B------:R-:W1:Y:S01]  /*0450*/  LDC.64 R10, c[0x0][0x230] ;  /* 0x00008c00ff0a7b82 */ /* 0x000e620000000a00 */
[----:B------:R-:W-:-:S04]  /*0460*/  SHF.R.U32.HI R9, RZ, 0x1f, R8 ;  /* 0x0000001fff097819 */ /* 0x000fc80000011608 */
[----:B------:R-:W-:Y:S01]  /*0470*/  LEA.HI.SX32 R8, R8, R9, 0x19 ;  /* 0x0000000908087211 */ /* 0x000fe200078fcaff */
[----:B------:R-:W-:Y:S04]  /*0480*/  LDS R4, [R20] ;  /* 0x0000000014047984 */ /* 0x000fe80000000800 */
[----:B------:R-:W2:Y:S04]  /*0490*/  LDS R7, [R20+0x410] ;  /* 0x0004100014077984 */ /* 0x000ea80000000800 */
[----:B------:R-:W3:Y:S04]  /*04a0*/  LDS R6, [R20+0x820] ;  /* 0x0008200014067984 */ /* 0x000ee80000000800 */
[----:B------:R-:W4:Y:S01]  /*04b0*/  LDS R5, [R20+0xc30] ;  /* 0x000c300014057984 */ /* 0x000f220000000800 */
[----:B------:R-:W-:Y:S06]  /*04c0*/  BAR.SYNC.DEFER_BLOCKING 0x0 ;  /* 0x0000000000007b1d */ /* 0x000fec0000010000 */
[----:B-----5:R5:W-:Y:S02]  /*04d0*/  STS.128 [R22], R12 ;  /* 0x0000000c16007388 */ /* 0x020be40000000c00 */
[----:B------:R-:W-:Y:S01]  /*04e0*/  BAR.SYNC.DEFER_BLOCKING 0x0 ;  /* 0x0000000000007b1d */ /* 0x000fe20000010000 */
[----:B-----5:R-:W-:-:S07]  /*04f0*/  IMAD R15, R8, -0x140, R29 ;  /* 0xfffffec0080f7824 */ /* 0x020fce00078e021d */
[----:B------:R-:W5:Y:S01]  /*0500*/  LDC.64 R8, c[0x0][0x218] ;  /* 0x00008600ff087b82 */ /* 0x000f620000000a00 */
[----:B0-----:R-:W-:Y:S01]  /*0510*/  IMAD.WIDE R26, R15, 0x4, R26 ;  /* 0x000000040f1a7825 */ /* 0x001fe200078e021a */
[----:B------:R-:W0:Y:S04]  /*0520*/  LDS R14, [R20] ;  /* 0x00000000140e7984 */ /* 0x000e280000000800 */
[----:B------:R-:W0:Y:S04]  /*0530*/  LDS R13, [R20+0x410] ;  /* 0x00041000140d7984 */ /* 0x000e280000000800 */
[----:B------:R-:W0:Y:S04]  /*0540*/  LDS R12, [R20+0x820] ;  /* 0x00082000140c7984 */ /* 0x000e280000000800 */
[----:B------:R-:W0:Y:S01]  /*0550*/  LDS R29, [R20+0xc30] ;  /* 0x000c3000141d7984 */ /* 0x000e220000000800 */
[----:B------:R-:W-:Y:S06]  /*0560*/  BAR.SYNC.DEFER_BLOCKING 0x0 ;  /* 0x0000000000007b1d */ /* 0x000fec0000010000 */
[----:B------:R1:W-:Y:S02]  /*0570*/  STS.128 [R22], R16 ;  /* 0x0000001016007388 */ /* 0x0003e40000000c00 */
[----:B------:R-:W-:Y:S01]  /*0580*/  BAR.SYNC.DEFER_BLOCKING 0x0 ;  /* 0x0000000000007b1d */ /* 0x000fe20000010000 */
[----:B-1----:R-:W-:-:S10]  /*0590*/  HFMA2.MMA R16, -RZ, RZ, 0, 0 ;  /* 0x00000000ff107435 */ /* 0x002fd400000001ff */
[----:B------:R1:W2:Y:S01]  /*05a0*/  @!P0 LDG.E.EL R16, desc[UR6][R26.64] ;  /* 0x000000061a108981 */ /* 0x0002a2000c2e1900 */
[----:B-----5:R-:W-:-:S03]  /*05b0*/  IMAD.WIDE R8, R15, 0x4, R8 ;  /* 0x000000040f087825 */ /* 0x020fc600078e0208 */
[----:B------:R-:W5:Y:S01]  /*05c0*/  LDS R17, [R20] ;  /* 0x0000000014117984 */ /* 0x000f620000000800 */
[----:B------:R-:W-:-:S03]  /*05d0*/  IMAD.WIDE R10, R15, 0x4, R10 ;  /* 0x000000040f0a7825 */ /* 0x000fc600078e020a */
[----:B------:R-:W0:Y:S01]  /*05e0*/  LDS R19, [R20+0x410] ;  /* 0x0004100014137984 */ /* 0x000e220000000800 */
[----:B-1----:R-:W-:-:S06]  /*05f0*/  IMAD.MOV.U32 R26, RZ, RZ, RZ ;  /* 0x000000ffff1a7224 */ /* 0x002fcc00078e00ff */
[----:B------:R1:W3:Y:S01]  /*0600*/  @!P0 LDG.E.EL R26, desc[UR6][R8.64] ;  /* 0x00000006081a8981 */ /* 0x0002e2000c2e1900 */
[----:B------:R-:W-:Y:S01]  /*0610*/  IMAD.MOV.U32 R18, RZ, RZ, RZ ;  /* 0x000000ffff127224 */ /* 0x000fe200078e00ff */
[----:B-1----:R-:W1:Y:S02]  /*0620*/  LDC.64 R8, c[0x0][0x228] ;  /* 0x00008a00ff087b82 */ /* 0x002e640000000a00 */
[----:B-1----:R-:W-:-:S04]  /*0630*/  IMAD.WIDE R8, R15, 0x4, R8 ;  /* 0x000000040f087825 */ /* 0x002fc800078e0208 */
[----:B------:R-:W-:Y:S01]  /*0640*/  IMAD.MOV.U32 R15, RZ, RZ, RZ ;  /* 0x000000ffff0f7224 */ /* 0x000fe200078e00ff */
[----:B------:R1:W5:Y:S05]  /*0650*/  @!P0 LDG.E.EL R18, desc[UR6][R8.64] ;  /* 0x0000000608128981 */ /* 0x00036a000c2e1900 */
[----:B------:R0:W5:Y:S01]  /*0660*/  @!P0 LDG.E.EL R15, desc[UR6][R10.64] ;  /* 0x000000060a0f8981 */ /* 0x000162000c2e1900 */
[----:B------:R-:W4:Y:S01]  /*0670*/  S2UR UR4, SR_CgaCtaId ;  /* 0x00000000000479c3 */ /* 0x000f220000008800 */
[----:B------:R-:W-:Y:S01]  /*0680*/  SHF.R.U32.HI R2, RZ, 0x2, R2 ;  /* 0x00000002ff027819 */ /* 0x000fe20000011602 */
[----:B------:R-:W-:Y:S01]  /*0690*/  UMOV UR5, 0x400 ;  /* 0x0000040000057882 */ /* 0x000fe20000000000 */
[----:B------:R-:W-:Y:S01]  /*06a0*/  LOP3.LUT R0, R0, 0xc, R3, 0xf8, !PT ;  /* 0x0000000c00007812 */ /* 0x000fe200078ef803 */
[----:B-1----:R-:W1:Y:S01]  /*06b0*/  LDS R9, [R20+0x820] ;  /* 0x0008200014097984 */ /* 0x002e620000000800 */
[----:B------:R-:W-:-:S03]  /*06c0*/  SGXT.U32 R2, R2, 0x6 ;  /* 0x000000060202781a */ /* 0x000fc60000000000 */
[----:B0-----:R-:W0:Y:S01]  /*06d0*/  LDS R11, [R20+0xc30] ;  /* 0x000c3000140b7984 */ /* 0x001e220000000800 */
[----:B------:R-:W-:Y:S02]  /*06e0*/  MOV R10, 0x3e800000 ;  /* 0x3e800000000a7802 */ /* 0x000fe40000000f00 */
[----:B------:R-:W-:Y:S01]  /*06f0*/  PRMT R21, R2, 0x6540, R21 ;  /* 0x0000654002157816 */ /* 0x000fe20000000015 */
[----:B----4-:R-:W-:Y:S01]  /*0700*/  UPRMT UR4, UR4, 0x654, UR5 ;  /* 0x0000065404047896 */ /* 0x010fe20008000005 */
[----:B------:R-:W-:Y:S01]  /*0710*/  BAR.SYNC.DEFER_BLOCKING 0x0 ;  /* 0x0000000000007b1d */ /* 0x000fe20000010000 */
[----:B--2---:R-:W-:-:S05]  /*0720*/  FADD R22, R16, 9.9999997473787516356e-06 ;  /* 0x3727c5ac10167421 */ /* 0x004fca0000000000 */
[----:B------:R-:W2:Y:S01]  /*0730*/  S2R R16, SR_TID.X ;  /* 0x0000000000107919 */ /* 0x000ea20000002100 */
[----:B------:R-:W4:Y:S01]  /*0740*/  MUFU.SQRT R27, R22 ;  /* 0x00000016001b7308 */ /* 0x000f220000002000 */
[--C-:B---3--:R-:W-:Y:S01]  /*0750*/  FADD R7, R7, -R26.reuse ;  /* 0x8000001a07077221 */ /* 0x108fe20000000000 */
[--C-:B------:R-:W-:Y:S01]  /*0760*/  FADD R23, R23, -R26.reuse ;  /* 0x8000001a17177221 */ /* 0x100fe20000000000 */
[--C-:B------:R-:W-:Y:S01]  /*0770*/  FADD R25, R25, -R26.reuse ;  /* 0x8000001a19197221 */ /* 0x100fe20000000000 */
[C---:B----4-:R-:W-:Y:S01]  /*0780*/  FSETP.GT.AND P0, PT, R27.reuse, 8.50705917302346158658e+37, PT ;  /* 0x7e8000001b00780b */ /* 0x050fe20003f04000 */
[--C-:B------:R-:W-:Y:S01]  /*0790*/  FADD R24, R24, -R26.reuse ;  /* 0x8000001a18187221 */ /* 0x100fe20000000000 */
[----:B------:R-:W-:Y:S01]  /*07a0*/  FSETP.GEU.AND P1, PT, R27, 1.175494350822287508e-38, PT ;  /* 0x008000001b00780b */ /* 0x000fe20003f2e000 */
[--C-:B------:R-:W-:Y:S01]  /*07b0*/  FADD R4, R4, -R26.reuse ;  /* 0x8000001a04047221 */ /* 0x100fe20000000000 */
[----:B------:R-:W-:Y:S01]  /*07c0*/  FSEL R10, R10, 1, P0 ;  /* 0x3f8000000a0a7808 */ /* 0x000fe20000000000 */
[--C-:B------:R-:W-:Y:S01]  /*07d0*/  FADD R6, R6, -R26.reuse ;  /* 0x8000001a06067221 */ /* 0x100fe20000000000 */
[--C-:B------:R-:W-:Y:S01]  /*07e0*/  FADD R5, R5, -R26.reuse ;  /* 0x8000001a05057221 */ /* 0x100fe20000000000 */
[--C-:B------:R-:W-:Y:S01]  /*07f0*/  FADD R14, R14, -R26.reuse ;  /* 0x8000001a0e0e7221 */ /* 0x100fe20000000000 */
[--C-:B------:R-:W-:Y:S01]  /*0800*/  FADD R13, R13, -R26.reuse ;  /* 0x8000001a0d0d7221 */ /* 0x100fe20000000000 */
[--C-:B------:R-:W-:Y:S01]  /*0810*/  FADD R12, R12, -R26.reuse ;  /* 0x8000001a0c0c7221 */ /* 0x100fe20000000000 */
[--C-:B------:R-:W-:Y:S01]  /*0820*/  FADD R29, R29, -R26.reuse ;  /* 0x8000001a1d1d7221 */ /* 0x100fe20000000000 */
[--C-:B-----5:R-:W-:Y:S01]  /*0830*/  FADD R17, R17, -R26.reuse ;  /* 0x8000001a11117221 */ /* 0x120fe20000000000 */
[--C-:B------:R-:W-:Y:S01]  /*0840*/  FADD R19, R19, -R26.reuse ;  /* 0x8000001a13137221 */ /* 0x100fe20000000000 */
[----:B------:R-:W-:Y:S01]  /*0850*/  @P0 FMUL R27, R27, 0.25 ;  /* 0x3e8000001b1b0820 */ /* 0x000fe20000400000 */
[----:B-1----:R-:W-:Y:S01]  /*0860*/  FADD R9, R9, -R26 ;  /* 0x8000001a09097221 */ /* 0x002fe20000000000 */
[----:B------:R-:W-:Y:S01]  /*0870*/  @!P1 FMUL R10, R10, 16777216 ;  /* 0x4b8000000a0a9820 */ /* 0x000fe20000400000 */
[----:B--2---:R-:W-:-:S02]  /*0880*/  IMAD.SHL.U32 R2, R16, 0x10, RZ ;  /* 0x0000001010027824 */ /* 0x004fc400078e00ff */
[----:B------:R-:W-:Y:S01]  /*0890*/  @!P1 FMUL R27, R27, 16777216 ;  /* 0x4b8000001b1b9820 */ /* 0x000fe20000400000 */
[----:B0-----:R-:W-:-:S03]  /*08a0*/  FADD R11, R11, -R26 ;  /* 0x8000001a0b0b7221 */ /* 0x001fc60000000000 */
[----:B------:R0:W1:Y:S01]  /*08b0*/  MUFU.RCP R8, R27 ;  /* 0x0000001b00087308 */ /* 0x0000620000001000 */
[----:B------:R-:W-:Y:S01]  /*08c0*/  LOP3.LUT R2, R2, 0xff0, RZ, 0xc0, !PT ;  /* 0x00000ff002027812 */ /* 0x000fe200078ec0ff */
[----:B0-----:R-:W-:Y:S01]  /*08d0*/  FADD R27, R28, -R26 ;  /* 0x8000001a1c1b7221 */ /* 0x001fe20000000000 */
[----:B-1----:R-:W-:Y:S02]  /*08e0*/  FMUL R8, R8, R10 ;  /* 0x0000000a08087220 */ /* 0x002fe40000400000 */
[----:B------:R-:W-:Y:S02]  /*08f0*/  LEA.HI R10, R2, UR4, RZ, 0x1e ;  /* 0x00000004020a7c11 */ /* 0x000fe4000f8ff0ff */
[C---:B------:R-:W-:Y:S01]  /*0900*/  FMUL R26, R8.reuse, R7 ;  /* 0x00000007081a7220 */ /* 0x040fe20000400000 */
[C---:B------:R-:W-:Y:S01]  /*0910*/  FMUL R28, R8.reuse, R27 ;  /* 0x0000001b081c7220 */ /* 0x040fe20000400000 */
[C---:B------:R-:W-:Y:S01]  /*0920*/  FMUL R7, R8.reuse, R23 ;  /* 0x0000001708077220 */ /* 0x040fe20000400000 */
[C---:B------:R-:W-:Y:S01]  /*0930*/  FMUL R4, R8.reuse, R4 ;  /* 0x0000000408047220 */ /* 0x040fe20000400000 */
[----:B------:R-:W-:Y:S01]  /*0940*/  FMUL R24, R8, R24 ;  /* 0x0000001808187220 */ /* 0x000fe20000400000 */
[-CC-:B------:R-:W-:Y:S01]  /*0950*/  FFMA R28, R28, R18.reuse, R15.reuse ;  /* 0x000000121c1c7223 */ /* 0x180fe2000000000f */
[-CC-:B------:R-:W-:Y:S01]  /*0960*/  FFMA R7, R7, R18.reuse, R15.reuse ;  /* 0x0000001207077223 */ /* 0x180fe2000000000f */
[-CC-:B------:R-:W-:Y:S01]  /*0970*/  FFMA R4, R4, R18.reuse, R15.reuse ;  /* 0x0000001204047223 */ /* 0x180fe2000000000f */
[--C-:B------:R-:W-:Y:S01]  /*0980*/  FFMA R24, R24, R18, R15.reuse ;  /* 0x0000001218187223 */ /* 0x100fe2000000000f */
[----:B------:R-:W-:Y:S01]  /*0990*/  IMAD R2, R2, 0x4, R10 ;  /* 0x0000000402027824 */ /* 0x000fe200078e020a */
[----:B------:R-:W-:Y:S01]  /*09a0*/  FSETP.GEU.AND P0, PT, R28, RZ, PT ;  /* 0x000000ff1c00720b */ /* 0x000fe20003f0e000 */
[C---:B------:R-:W-:Y:S01]  /*09b0*/  FMUL R22, R8.reuse, R5 ;  /* 0x0000000508167220 */ /* 0x040fe20000400000 */
[C---:B------:R-:W-:Y:S01]  /*09c0*/  FSETP.GEU.AND P1, PT, R7.reuse, RZ, PT ;  /* 0x000000ff0700720b */ /* 0x040fe20003f2e000 */
[C---:B------:R-:W-:Y:S01]  /*09d0*/  FMUL R6, R8.reuse, R6 ;  /* 0x0000000608067220 */ /* 0x040fe20000400000 */
        /* <DEDUP_REMOVED lines=8> */
[----:B------:R-:W-:Y:S01]  /*0a60*/  FMUL R8, R8, R11 ;  /* 0x0000000b08087220 */ /* 0x000fe20000400000 */
[----:B------:R-:W-:Y:S01]  /*0a70*/  FSEL R7, R7, RZ, P1 ;  /* 0x000000ff07077208 */ /* 0x000fe20000800000 */
[-CC-:B------:R-:W-:Y:S01]  /*0a80*/  FFMA R6, R6, R18.reuse, R15.reuse ;  /* 0x0000001206067223 */ /* 0x180fe2000000000f */
[----:B------:R-:W-:Y:S01]  /*0a90*/  FSEL R11, R28, RZ, P0 ;  /* 0x000000ff1c0b7208 */ /* 0x000fe20000000000 */
[-CC-:B------:R-:W-:Y:S01]  /*0aa0*/  FFMA R22, R22, R18.reuse, R15.reuse ;  /* 0x0000001216167223 */ /* 0x180fe2000000000f */
[----:B------:R-:W-:Y:S01]  /*0ab0*/  FSETP.GEU.AND P1, PT, R24, RZ, PT ;  /* 0x000000ff1800720b */ /* 0x000fe20003f2e000 */
[-CC-:B------:R-:W-:Y:S01]  /*0ac0*/  FFMA R5, R5, R18.reuse, R15.reuse ;  /* 0x0000001205057223 */ /* 0x180fe2000000000f */
[----:B------:R-:W-:Y:S01]  /*0ad0*/  FSETP.GEU.AND P0, PT, R4, RZ, PT ;  /* 0x000000ff0400720b */ /* 0x000fe20003f0e000 */
[-CC-:B------:R-:W-:Y:S01]  /*0ae0*/  FFMA R26, R26, R18.reuse, R15.reuse ;  /* 0x000000121a1a7223 */ /* 0x180fe2000000000f */
[-CC-:B------:R-:W-:Y:S01]  /*0af0*/  FFMA R14, R14, R18.reuse, R15.reuse ;  /* 0x000000120e0e7223 */ /* 0x180fe2000000000f */
[-CC-:B------:R-:W-:Y:S01]  /*0b00*/  FFMA R20, R20, R18.reuse, R15.reuse ;  /* 0x0000001214147223 */ /* 0x180fe2000000000f */
[-CC-:B------:R-:W-:Y:S01]  /*0b10*/  FFMA R12, R12, R18.reuse, R15.reuse ;  /* 0x000000120c0c7223 */ /* 0x180fe2000000000f */
[-CC-:B------:R-:W-:Y:S01]  /*0b20*/  FFMA R10, R10, R18.reuse, R15.reuse ;  /* 0x000000120a0a7223 */ /* 0x180fe2000000000f */
[-CC-:B------:R-:W-:Y:S01]  /*0b30*/  FFMA R17, R17, R18.reuse, R15.reuse ;  /* 0x0000001211117223 */ /* 0x180fe2000000000f */
[-CC-:B------:R-:W-:Y:S01]  /*0b40*/  FFMA R19, R19, R18.reuse, R15.reuse ;  /* 0x0000001213137223 */ /* 0x180fe2000000000f */
[-CC-:B------:R-:W-:Y:S01]  /*0b50*/  FFMA R9, R9, R18.reuse, R15.reuse ;  /* 0x0000001209097223 */ /* 0x180fe2000000000f */
[----:B------:R-:W-:Y:S01]  /*0b60*/  FFMA R8, R8, R18, R15 ;  /* 0x0000001208087223 */ /* 0x000fe2000000000f */
[----:B------:R-:W-:Y:S01]  /*0b70*/  FSEL R13, R24, RZ, P1 ;  /* 0x000000ff180d7208 */ /* 0x000fe20000800000 */
[----:B------:R0:W-:Y:S01]  /*0b80*/  STS [R2+0x4], R7 ;  /* 0x0000040702007388 */ /* 0x0001e20000000800 */
[----:B------:R-:W-:Y:S01]  /*0b90*/  FSEL R15, R4, RZ, P0 ;  /* 0x000000ff040f7208 */ /* 0x000fe20000000000 */
[----:B------:R-:W-:Y:S01]  /*0ba0*/  IMAD.SHL.U32 R4, R16, 0x4, RZ ;  /* 0x0000000410047824 */ /* 0x000fe200078e00ff */
[----:B------:R-:W-:Y:S01]  /*0bb0*/  FSETP.GEU.AND P1, PT, R6, RZ, PT ;  /* 0x000000ff0600720b */ /* 0x000fe20003f2e000 */
[----:B------:R1:W-:Y:S01]  /*0bc0*/  STS [R2+0x8], R11 ;  /* 0x0000080b02007388 */ /* 0x0003e20000000800 */
[----:B------:R-:W-:-:S02]  /*0bd0*/  FSETP.GEU.AND P0, PT, R22, RZ, PT ;  /* 0x000000ff1600720b */ /* 0x000fc40003f0e000 */
[----:B------:R-:W-:Y:S01]  /*0be0*/  FSETP.GEU.AND P2, PT, R26, RZ, PT ;  /* 0x000000ff1a00720b */ /* 0x000fe20003f4e000 */
[----:B------:R2:W-:Y:S01]  /*0bf0*/  STS [R2+0xc], R13 ;  /* 0x00000c0d02007388 */ /* 0x0005e20000000800 */
[----:B------:R-:W-:Y:S02]  /*0c00*/  FSEL R25, R6, RZ, P1 ;  /* 0x000000ff06197208 */ /* 0x000fe40000800000 */
[----:B0-----:R-:W-:Y:S01]  /*0c10*/  FSEL R7, R22, RZ, P0 ;  /* 0x000000ff16077208 */ /* 0x001fe20000000000 */
[----:B------:R0:W-:Y:S01]  /*0c20*/  STS [R2+0x10], R15 ;  /* 0x0000100f02007388 */ /* 0x0001e20000000800 */
[----:B------:R-:W-:Y:S02]  /*0c30*/  FSETP.GEU.AND P1, PT, R14, RZ, PT ;  /* 0x000000ff0e00720b */ /* 0x000fe40003f2e000 */
[----:B------:R-:W-:Y:S01]  /*0c40*/  FSETP.GEU.AND P0, PT, R20, RZ, PT ;  /* 0x000000ff1400720b */ /* 0x000fe20003f0e000 */
[----:B------:R-:W-:Y:S01]  /*0c50*/  STS [R2+0x1c], R7 ;  /* 0x00001c0702007388 */ /* 0x000fe20000000800 */
[----:B------:R-:W-:-:S02]  /*0c60*/  FSEL R23, R26, RZ, P2 ;  /* 0x000000ff1a177208 */ /* 0x000fc40001000000 */
[----:B-1----:R-:W-:Y:S01]  /*0c70*/  FSEL R11, R14, RZ, P1 ;  /* 0x000000ff0e0b7208 */ /* 0x002fe20000800000 */
[----:B------:R-:W-:Y:S01]  /*0c80*/  STS [R2+0x18], R25 ;  /* 0x0000181902007388 */ /* 0x000fe20000000800 */
[----:B--2---:R-:W-:Y:S01]  /*0c90*/  FSEL R13, R20, RZ, P0 ;  /* 0x000000ff140d7208 */ /* 0x004fe20000000000 */
[----:B------:R-:W-:Y:S01]  /*0ca0*/  IMAD.HI R20, R21, 0x66666667, RZ ;  /* 0x6666666715147827 */ /* 0x000fe200078e02ff */
[----:B------:R-:W-:Y:S01]  /*0cb0*/  FSETP.GEU.AND P1, PT, R10, RZ, PT ;  /* 0x000000ff0a00720b */ /* 0x000fe20003f2e000 */
[----:B------:R1:W-:Y:S01]  /*0cc0*/  STS [R2+0x14], R23 ;  /* 0x0000141702007388 */ /* 0x0003e20000000800 */
[C---:B------:R-:W-:Y:S02]  /*0cd0*/  FSETP.GEU.AND P0, PT, R9.reuse, RZ, PT ;  /* 0x000000ff0900720b */ /* 0x040fe40003f0e000 */
[----:B------:R-:W-:Y:S01]  /*0ce0*/  FSETP.GEU.AND P2, PT, R12, RZ, PT ;  /* 0x000000ff0c00720b */ /* 0x000fe20003f4e000 */
[----:B------:R-:W-:Y:S01]  /*0cf0*/  STS [R2+0x20], R11 ;  /* 0x0000200b02007388 */ /* 0x000fe20000000800 */
[----:B------:R-:W-:-:S02]  /*0d00*/  FSEL R9, R9, RZ, P0 ;  /* 0x000000ff09097208 */ /* 0x000fc40000000000 */
[----:B------:R-:W-:Y:S01]  /*0d10*/  FSETP.GEU.AND P0, PT, R17, RZ, PT ;  /* 0x000000ff1100720b */ /* 0x000fe20003f0e000 */
[----:B------:R-:W-:Y:S01]  /*0d20*/  STS [R2+0x24], R13 ;  /* 0x0000240d02007388 */ /* 0x000fe20000000800 */
[----:B0-----:R-:W-:Y:S02]  /*0d30*/  FSEL R15, R12, RZ, P2 ;  /* 0x000000ff0c0f7208 */ /* 0x001fe40001000000 */
[----:B-1----:R-:W-:Y:S01]  /*0d40*/  FSEL R23, R10, RZ, P1 ;  /* 0x000000ff0a177208 */ /* 0x002fe20000800000 */
[----:B------:R0:W-:Y:S01]  /*0d50*/  STS [R2+0x38], R9 ;  /* 0x0000380902007388 */ /* 0x0001e20000000800 */
[----:B------:R-:W-:Y:S02]  /*0d60*/  FSETP.GEU.AND P1, PT, R19, RZ, PT ;  /* 0x000000ff1300720b */ /* 0x000fe40003f2e000 */
[----:B------:R-:W-:Y:S01]  /*0d70*/  FSEL R7, R17, RZ, P0 ;  /* 0x000000ff11077208 */ /* 0x000fe20000000000 */
[----:B------:R-:W-:Y:S01]  /*0d80*/  STS [R2+0x28], R15 ;  /* 0x0000280f02007388 */ /* 0x000fe20000000800 */
[----:B------:R-:W-:-:S02]  /*0d90*/  FSEL R19, R19, RZ, P1 ;  /* 0x000000ff13137208 */ /* 0x000fc40000800000 */
[C---:B------:R-:W-:Y:S01]  /*0da0*/  FSETP.GEU.AND P1, PT, R5.reuse, RZ, PT ;  /* 0x000000ff0500720b */ /* 0x040fe20003f2e000 */
[----:B------:R-:W-:Y:S01]  /*0db0*/  STS [R2+0x2c], R23 ;  /* 0x00002c1702007388 */ /* 0x000fe20000000800 */
[C---:B------:R-:W-:Y:S02]  /*0dc0*/  FSETP.GEU.AND P0, PT, R8.reuse, RZ, PT ;  /* 0x000000ff0800720b */ /* 0x040fe40003f0e000 */
[----:B------:R-:W-:Y:S01]  /*0dd0*/  FSEL R5, R5, RZ, P1 ;  /* 0x000000ff05057208 */ /* 0x000fe20000800000 */
[----:B------:R-:W-:Y:S01]  /*0de0*/  STS [R2+0x34], R19 ;  /* 0x0000341302007388 */ /* 0x000fe20000000800 */
[----:B0-----:R-:W-:Y:S02]  /*0df0*/  FSEL R9, R8, RZ, P0 ;  /* 0x000000ff08097208 */ /* 0x001fe40000000000 */
[----:B------:R-:W-:Y:S01]  /*0e00*/  LOP3.LUT R17, R4, 0x3fc, RZ, 0xc0, !PT ;  /* 0x000003fc04117812 */ /* 0x000fe200078ec0ff */
[----:B------:R-:W-:Y:S01]  /*0e10*/  STS [R2+0x30], R7 ;  /* 0x0000300702007388 */ /* 0x000fe20000000800 */
[----:B------:R-:W-:-:S02]  /*0e20*/  LOP3.LUT R16, R16, 0xfc, RZ, 0xc0, !PT ;  /* 0x000000fc10107812 */ /* 0x000fc400078ec0ff */
[C---:B------:R-:W-:Y:S01]  /*0e30*/  LOP3.LUT R4, R17.reuse, 0x400, RZ, 0xfc, !PT ;  /* 0x0000040011047812 */ /* 0x040fe200078efcff */
[----:B------:R-:W-:Y:S01]  /*0e40*/  STS [R2], R5 ;  /* 0x0000000502007388 */ /* 0x000fe20000000800 */
[----:B------:R-:W-:Y:S02]  /*0e50*/  LOP3.LUT R6, R17, 0x800, RZ, 0xfc, !PT ;  /* 0x0000080011067812 */ /* 0x000fe400078efcff */
[----:B------:R-:W-:Y:S01]  /*0e60*/  SHF.R.U32.HI R4, RZ, 0x2, R4 ;  /* 0x00000002ff047819 */ /* 0x000fe20000011604 */
[----:B------:R0:W-:Y:S01]  /*0e70*/  STS [R2+0x3c], R9 ;  /* 0x00003c0902007388 */ /* 0x0001e20000000800 */
[----:B------:R-:W-:Y:S02]  /*0e80*/  SHF.R.U32.HI R6, RZ, 0x2, R6 ;  /* 0x00000002ff067819 */ /* 0x000fe40000011606 */
[----:B------:R-:W-:Y:S02]  /*0e90*/  LOP3.LUT R4, R4, 0x1fc, RZ, 0xc0, !PT ;  /* 0x000001fc04047812 */ /* 0x000fe400078ec0ff */
[----:B------:R-:W-:-:S02]  /*0ea0*/  LOP3.LUT R6, R6, 0x2fc, RZ, 0xc0, !PT ;  /* 0x000002fc06067812 */ /* 0x000fc400078ec0ff */
[----:B------:R-:W-:Y:S01]  /*0eb0*/  IADD3 R16, R16, UR4, RZ ;  /* 0x0000000410107c10 */ /* 0x000fe2000fffe0ff */
[----:B------:R-:W-:Y:S01]  /*0ec0*/  VIADD R4, R4, UR4 ;  /* 0x0000000404047c36 */ /* 0x000fe20008000000 */
[----:B------:R-:W-:Y:S01]  /*0ed0*/  IADD3 R6, R6, UR4, RZ ;  /* 0x0000000406067c10 */ /* 0x000fe2000fffe0ff */
[----:B0-----:R-:W0:Y:S01]  /*0ee0*/  LDC.64 R2, c[0x0][0x238] ;  /* 0x00008e00ff027b82 */ /* 0x001e220000000a00 */
[----:B------:R-:W-:Y:S01]  /*0ef0*/  LOP3.LUT R18, R21, 0x40, RZ, 0xfc, !PT ;  /* 0x0000004015127812 */ /* 0x000fe200078efcff */
[----:B------:R-:W-:-:S06]  /*0f00*/  IMAD R22, R17, 0x4, R16 ;  /* 0x0000000411167824 */ /* 0x000fcc00078e0210 */
[----:B------:R-:W-:Y:S01]  /*0f10*/  BAR.SYNC.DEFER_BLOCKING 0x0 ;  /* 0x0000000000007b1d */ /* 0x000fe20000010000 */
[----:B------:R-:W-:Y:S01]  /*0f20*/  IMAD R24, R17, 0x4, R4 ;  /* 0x0000000411187824 */ /* 0x000fe200078e0204 */
[----:B------:R-:W-:Y:S01]  /*0f30*/  LOP3.LUT R16, R21, 0x80, RZ, 0xfc, !PT ;  /* 0x0000008015107812 */ /* 0x000fe200078efcff */
[----:B------:R-:W-:Y:S01]  /*0f40*/  IMAD R26, R17, 0x4, R6 ;  /* 0x00000004111a7824 */ /* 0x000fe200078e0206 */
[----:B------:R-:W-:Y:S01]  /*0f50*/  SHF.R.U32.HI R19, RZ, 0x1f, R20 ;  /* 0x0000001fff137819 */ /* 0x000fe20000011614 */
[----:B------:R-:W-:Y:S01]  /*0f60*/  IMAD.HI R23, R18, 0x66666667, RZ ;  /* 0x6666666712177827 */ /* 0x000fe200078e02ff */
[----:B------:R-:W-:Y:S02]  /*0f70*/  ISETP.GE.AND P0, PT, R0, 0xc4, PT ;  /* 0x000000c40000780c */ /* 0x000fe40003f06270 */
[----:B------:R-:W-:Y:S01]  /*0f80*/  LEA.HI.SX32 R20, R20, R19, 0x19 ;  /* 0x0000001314147211 */ /* 0x000fe200078fcaff */
[----:B------:R-:W-:Y:S01]  /*0f90*/  IMAD.HI R19, R16, 0x66666667, RZ ;  /* 0x6666666710137827 */ /* 0x000fe200078e02ff */
[----:B------:R-:W-:-:S02]  /*0fa0*/  ISETP.LT.AND P3, PT, R21, 0x500, !P0 ;  /* 0x000005001500780c */ /* 0x000fc40004761270 */
[----:B------:R-:W-:Y:S01]  /*0fb0*/  ISETP.LT.AND P1, PT, R16, 0x500, !P0 ;  /* 0x000005001000780c */ /* 0x000fe20004721270 */
[----:B------:R-:W-:Y:S01]  /*0fc0*/  IMAD R25, R20, -0x140, R21 ;  /* 0xfffffec014197824 */ /* 0x000fe200078e0215 */
[----:B------:R-:W-:Y:S02]  /*0fd0*/  LOP3.LUT R21, R21, 0xc0, RZ, 0xfc, !PT ;  /* 0x000000c015157812 */ /* 0x000fe400078efcff */
[----:B------:R-:W-:Y:S01]  /*0fe0*/  ISETP.LT.AND P2, PT, R18, 0x500, !P0 ;  /* 0x000005001200780c */ /* 0x000fe20004741270 */
[----:B------:R-:W-:Y:S01]  /*0ff0*/  IMAD R25, R25, 0xc4, R0 ;  /* 0x000000c419197824 */ /* 0x000fe200078e0200 */
[----:B------:R-:W-:-:S03]  /*1000*/  ISETP.LT.AND P0, PT, R21, 0x500, !P0 ;  /* 0x000005001500780c */ /* 0x000fc60004701270 */
[----:B------:R-:W-:Y:S01]  /*1010*/  IMAD R25, R20, 0x63880, R25 ;  /* 0x0006388014197824 */ /* 0x000fe200078e0219 */
[C---:B------:R-:W-:Y:S01]  /*1020*/  LOP3.LUT R20, R17.reuse, 0xc00, RZ, 0xfc, !PT ;  /* 0x00000c0011147812 */ /* 0x040fe200078efcff */
[----:B------:R-:W-:Y:S03]  /*1030*/  LDS R4, [R22] ;  /* 0x0000000016047984 */ /* 0x000fe60000000800 */
[----:B------:R-:W-:Y:S01]  /*1040*/  SHF.R.U32.HI R20, RZ, 0x2, R20 ;  /* 0x00000002ff147819 */ /* 0x000fe20000011614 */
[----:B------:R-:W-:Y:S03]  /*1050*/  LDS R5, [R22+0x4] ;  /* 0x0000040016057984 */ /* 0x000fe60000000800 */
[----:B------:R-:W-:Y:S01]  /*1060*/  LOP3.LUT R20, R20, 0x3fc, RZ, 0xc0, !PT ;  /* 0x000003fc14147812 */ /* 0x000fe200078ec0ff */
[----:B------:R-:W-:Y:S03]  /*1070*/  LDS R6, [R22+0x8] ;  /* 0x0000080016067984 */ /* 0x000fe60000000800 */
[----:B------:R-:W-:Y:S01]  /*1080*/  IADD3 R20, R20, UR4, RZ ;  /* 0x0000000414147c10 */ /* 0x000fe2000fffe0ff */
[----:B------:R1:W2:Y:S04]  /*1090*/  LDS R7, [R22+0xc] ;  /* 0x00000c0016077984 */ /* 0x0002a80000000800 */
[----:B------:R-:W-:Y:S01]  /*10a0*/  IMAD R20, R17, 0x4, R20 ;  /* 0x0000000411147824 */ /* 0x000fe200078e0214 */
[----:B------:R-:W-:Y:S04]  /*10b0*/  LDS R8, [R24+0x1000] ;  /* 0x0010000018087984 */ /* 0x000fe80000000800 */
[----:B------:R-:W-:Y:S01]  /*10c0*/  LDS R9, [R24+0x1004] ;  /* 0x0010040018097984 */ /* 0x000fe20000000800 */
[----:B-1----:R-:W-:-:S03]  /*10d0*/  SHF.R.U32.HI R22, RZ, 0x1f, R19 ;  /* 0x0000001fff167819 */ /* 0x002fc60000011613 */
[----:B------:R-:W-:Y:S01]  /*10e0*/  LDS R10, [R24+0x1008] ;  /* 0x00100800180a7984 */ /* 0x000fe20000000800 */
[----:B------:R-:W-:-:S03]  /*10f0*/  LEA.HI.SX32 R19, R19, R22, 0x19 ;  /* 0x0000001613137211 */ /* 0x000fc600078fcaff */
[----:B------:R1:W3:Y:S02]  /*1100*/  LDS R11, [R24+0x100c] ;  /* 0x00100c00180b7984 */ /* 0x0002e40000000800 */
[----:B------:R-:W-:Y:S02]  /*1110*/  IMAD R27, R19, -0x140, R16 ;  /* 0xfffffec0131b7824 */ /* 0x000fe400078e0210 */
[----:B------:R-:W-:Y:S04]  /*1120*/  LDS R12, [R26+0x2000] ;  /* 0x002000001a0c7984 */ /* 0x000fe80000000800 */
[----:B------:R-:W-:Y:S01]  /*1130*/  LDS R13, [R26+0x2004] ;  /* 0x002004001a0d7984 */ /* 0x000fe20000000800 */
[----:B-1----:R-:W-:-:S03]  /*1140*/  SHF.R.U32.HI R24, RZ, 0x1f, R23 ;  /* 0x0000001fff187819 */ /* 0x002fc60000011617 */
[----:B------:R-:W-:Y:S01]  /*1150*/  LDS R14, [R26+0x2008] ;  /* 0x002008001a0e7984 */ /* 0x000fe20000000800 */
[----:B------:R-:W-:-:S03]  /*1160*/  LEA.HI.SX32 R23, R23, R24, 0x19 ;  /* 0x0000001817177211 */ /* 0x000fc600078fcaff */
[----:B------:R-:W1:Y:S02]  /*1170*/  LDS R15, [R26+0x200c] ;  /* 0x00200c001a0f7984 */ /* 0x000e640000000800 */
[----:B------:R-:W-:Y:S02]  /*1180*/  IMAD R29, R23, -0x140, R18 ;  /* 0xfffffec0171d7824 */ /* 0x000fe400078e0212 */
[--C-:B------:R-:W-:Y:S02]  /*1190*/  IMAD R18, R27, 0xc4, R0.reuse ;  /* 0x000000c41b127824 */ /* 0x100fe400078e0200 */
[----:B------:R-:W-:Y:S02]  /*11a0*/  IMAD R16, R29, 0xc4, R0 ;  /* 0x000000c41d107824 */ /* 0x000fe400078e0200 */
[----:B------:R-:W-:Y:S02]  /*11b0*/  IMAD R27, R19, 0x63880, R18 ;  /* 0x00063880131b7824 */ /* 0x000fe400078e0212 */
[----:B------:R-:W-:-:S02]  /*11c0*/  IMAD R23, R23, 0x63880, R16 ;  /* 0x0006388017177824 */ /* 0x000fc400078e0210 */
[----:B0-----:R-:W-:-:S04]  /*11d0*/  IMAD.WIDE R18, R25, 0x4, R2 ;  /* 0x0000000419127825 */ /* 0x001fc800078e0202 */
[--C-:B------:R-:W-:Y:S01]  /*11e0*/  IMAD.WIDE R22, R23, 0x4, R2.reuse ;  /* 0x0000000417167825 */ /* 0x100fe200078e0202 */
[----:B--2---:R0:W-:Y:S03]  /*11f0*/  @P3 STG.E.128 desc[UR6][R18.64], R4 ;  /* 0x0000000412003986 */ /* 0x0041e6000c101d06 */
[----:B------:R-:W-:Y:S01]  /*1200*/  IMAD.WIDE R24, R27, 0x4, R2 ;  /* 0x000000041b187825 */ /* 0x000fe200078e0202 */
[----:B---3--:R0:W-:Y:S04]  /*1210*/  @P2 STG.E.128 desc[UR6][R22.64], R8 ;  /* 0x0000000816002986 */ /* 0x0081e8000c101d06 */
[----:B-1----:R0:W-:Y:S02]  /*1220*/  @P1 STG.E.128 desc[UR6][R24.64], R12 ;  /* 0x0000000c18001986 */ /* 0x0021e4000c101d06 */
[----:B0-----:R-:W-:Y:S05]  /*1230*/  @!P0 EXIT ;  /* 0x000000000000894d */ /* 0x001fea0003800000 */
[----:B0-----:R-:W-:Y:S01]  /*1240*/  LDS R4, [R20+0x3000] ;  /* 0x0030000014047984 */ /* 0x001fe20000000800 */
[----:B------:R-:W-:-:S03]  /*1250*/  IMAD.HI R8, R21, 0x66666667, RZ ;  /* 0x6666666715087827 */ /* 0x000fc600078e02ff */
[----:B------:R-:W-:Y:S02]  /*1260*/  LDS R5, [R20+0x3004] ;  /* 0x0030040014057984 */ /* 0x000fe40000000800 */
[----:B------:R-:W-:Y:S02]  /*1270*/  SHF.R.U32.HI R9, RZ, 0x1f, R8 ;  /* 0x0000001fff097819 */ /* 0x000fe40000011608 */
[----:B------:R-:W-:Y:S02]  /*1280*/  LDS R6, [R20+0x3008] ;  /* 0x0030080014067984 */ /* 0x000fe40000000800 */
[----:B------:R-:W-:Y:S02]  /*1290*/  LEA.HI.SX32 R8, R8, R9, 0x19 ;  /* 0x0000000908087211 */ /* 0x000fe400078fcaff */
[----:B------:R-:W0:Y:S03]  /*12a0*/  LDS R7, [R20+0x300c] ;  /* 0x00300c0014077984 */ /* 0x000e260000000800 */
[----:B------:R-:W-:-:S04]  /*12b0*/  IMAD R21, R8, -0x140, R21 ;  /* 0xfffffec008157824 */ /* 0x000fc800078e0215 */
[----:B------:R-:W-:-:S04]  /*12c0*/  IMAD R21, R21, 0xc4, R0 ;  /* 0x000000c415157824 */ /* 0x000fc800078e0200 */
[----:B------:R-:W-:-:S04]  /*12d0*/  IMAD R21, R8, 0x63880, R21 ;  /* 0x0006388008157824 */ /* 0x000fc800078e0215 */
[----:B------:R-:W-:-:S05]  /*12e0*/  IMAD.WIDE R2, R21, 0x4, R2 ;  /* 0x0000000415027825 */ /* 0x000fca00078e0202 */
[----:B0-----:R-:W-:Y:S01]  /*12f0*/  STG.E.128 desc[UR6][R2.64], R4 ;  /* 0x0000000402007986 */ /* 0x001fe2000c101d06 */
[----:B------:R-:W-:Y:S05]  /*1300*/  EXIT ;  /* 0x000000000000794d */ /* 0x000fea0003800000 */
.L_x_0:
[----:B------:R-:W-:-:S00]  /*1310*/  BRA `(.L_x_0) ;  /* 0xfffffffc00fc7947 */ /* 0x000fc0000383ffff */
[----:B------:R-:W-:-:S00]  /*1320*/  NOP ;  /* 0x0000000000007918 */ /* 0x000fc00000000000 */
        /* <DEDUP_REMOVED lines=13> */
.L_x_1:


//--------------------- .nv.global.init           --------------------------
	.section	.nv.global.init,"aw",@progbits
.nv.global.init:
	.type		_$_str,@object
	.size		_$_str,(_$_str_$_2 - _$_str)
_$_str:
        /*0000*/ 	.byte	0x5f, 0x5f, 0x43, 0x55, 0x44, 0x41, 0x5f, 0x46, 0x54, 0x5a, 0x00
	.type		_$_str_$_2,@object
	.size		_$_str_$_2,(.L_1 - _$_str_$_2)
_$_str_$_2:
        /*000b*/ 	.byte	0x5f, 0x5f, 0x43, 0x55, 0x44, 0x41, 0x5f, 0x50, 0x52, 0x45, 0x43, 0x5f, 0x53, 0x51, 0x52, 0x54
        /*001b*/ 	.byte	0x00
.L_1:


//--------------------- .nv.shared.triton_poi_fused__native_batch_norm_legit_no_training_relu_47 --------------------------
	.section	.nv.shared.triton_poi_fused__native_batch_norm_legit_no_training_relu_47,"aw",@nobits
	.sectionflags	@""
	.align	16
	.zero		1024


//--------------------- .nv.constant0.triton_poi_fused__native_batch_norm_legit_no_training_relu_47 --------------------------
	.section	.nv.constant0.triton_poi_fused__native_batch_norm_legit_no_training_relu_47,"a",@progbits
	.sectionflags	@""
	.align	4
.nv.constant0.triton_poi_fused__native_batch_norm_legit_no_training_relu_47:
	.zero		584
